//
// Generated by NVIDIA NVVM Compiler
//
// Compiler Build ID: CL-36424714
// Cuda compilation tools, release 13.0, V13.0.88
// Based on NVVM 20.0.0
//

.version 9.0
.target sm_100
.address_size 64

	// .globl	_Z14BlockTransposePiii
// _ZZ14BlockTransposePiiiE6blockA has been demoted

.visible .entry _Z14BlockTransposePiii(
	.param .u64 .ptr .align 1 _Z14BlockTransposePiii_param_0,
	.param .u32 _Z14BlockTransposePiii_param_1,
	.param .u32 _Z14BlockTransposePiii_param_2
)
{
	.reg .b32 	%r<18>;
	.reg .b64 	%rd<5>;
	// demoted variable
	.shared .align 4 .b8 _ZZ14BlockTransposePiiiE6blockA[1600];
	ld.param.u64 	%rd1, [_Z14BlockTransposePiii_param_0];
	ld.param.u32 	%r1, [_Z14BlockTransposePiii_param_1];
	cvta.to.global.u64 	%rd2, %rd1;
	mov.u32 	%r2, %ctaid.x;
	mov.u32 	%r3, %tid.x;
	mad.lo.s32 	%r4, %r2, 20, %r3;
	mov.u32 	%r5, %ctaid.y;
	mov.u32 	%r6, %tid.y;
	mad.lo.s32 	%r7, %r5, 20, %r6;
	mad.lo.s32 	%r8, %r1, %r7, %r4;
	mul.wide.s32 	%rd3, %r8, 4;
	add.s64 	%rd4, %rd2, %rd3;
	ld.global.u32 	%r9, [%rd4];
	mov.u32 	%r10, _ZZ14BlockTransposePiiiE6blockA;
	mad.lo.s32 	%r11, %r6, 80, %r10;
	shl.b32 	%r12, %r3, 2;
	add.s32 	%r13, %r11, %r12;
	st.shared.u32 	[%r13], %r9;
	bar.sync 	0;
	mad.lo.s32 	%r14, %r3, 80, %r10;
	shl.b32 	%r15, %r6, 2;
	add.s32 	%r16, %r14, %r15;
	ld.shared.u32 	%r17, [%r16];
	st.global.u32 	[%rd4], %r17;
	ret;

}


// ===== COMPILED SASS (sm_100) =====

	.target	sm_100

	.elftype	@"ET_EXEC"


//--------------------- .note.nv.tkinfo           --------------------------
	.section	.note.nv.tkinfo,"",@"SHT_NOTE"
	.sectionflags	@"SHF_NOTE_NV_TKINFO"
	.tkinfo
        /*0018*/ 	.word	0x00000002
        /*0030*/ 	.string	""
        /*0030*/ 	.string	"ptxas"
        /*0030*/ 	.string	"Cuda compilation tools, release 13.0, V13.0.88"
        /*0030*/ 	.string	"Build cuda_13.0.r13.0/compiler.36424714_0"
        /*0030*/ 	.string	"-arch sm_100 -m 64 "



//--------------------- .note.nv.cuinfo           --------------------------
	.section	.note.nv.cuinfo,"",@"SHT_NOTE"
	.sectionflags	@"SHF_NOTE_NV_CUINFO"
        /*0018*/ 	.short	0x0002
        /*001a*/ 	.short	0x0064
        /*001c*/ 	.short	0x0082
	.zero		2


//--------------------- .nv.info                  --------------------------
	.section	.nv.info,"",@"SHT_CUDA_INFO"
	.align	4


	//----- nvinfo : EIATTR_REGCOUNT
	.align		4
        /*0000*/ 	.byte	0x04, 0x2f
        /*0002*/ 	.short	(.L_1 - .L_0)
	.align		4
.L_0:
        /*0004*/ 	.word	index@(_Z14BlockTransposePiii)
        /*0008*/ 	.word	0x0000000c


	//----- nvinfo : EIATTR_FRAME_SIZE
	.align		4
.L_1:
        /*000c*/ 	.byte	0x04, 0x11
        /*000e*/ 	.short	(.L_3 - .L_2)
	.align		4
.L_2:
        /*0010*/ 	.word	index@(_Z14BlockTransposePiii)
        /*0014*/ 	.word	0x00000000


	//----- nvinfo : EIATTR_MIN_STACK_SIZE
	.align		4
.L_3:
        /*0018*/ 	.byte	0x04, 0x12
        /*001a*/ 	.short	(.L_5 - .L_4)
	.align		4
.L_4:
        /*001c*/ 	.word	index@(_Z14BlockTransposePiii)
        /*0020*/ 	.word	0x00000000
.L_5:


//--------------------- .nv.compat                --------------------------
	.section	.nv.compat,"",@"SHT_CUDA_COMPAT_INFO"
	.align	4
        /*0000*/ 	.byte	0x02, 0x09, 0x00, 0x00, 0x02, 0x02, 0x01, 0x00, 0x02, 0x05, 0x05, 0x00, 0x03, 0x07, 0x01, 0x01
        /*0010*/ 	.byte	0x02, 0x03, 0x00, 0x00, 0x02, 0x06, 0x01, 0x00, 0x04, 0x0b, 0x08, 0x00, 0x09, 0x00, 0x00, 0x00
        /*0020*/ 	.byte	0x00, 0x00, 0x00, 0x00


//--------------------- .nv.info._Z14BlockTransposePiii --------------------------
	.section	.nv.info._Z14BlockTransposePiii,"",@"SHT_CUDA_INFO"
	.sectionflags	@""
	.align	4


	//----- nvinfo : EIATTR_CUDA_API_VERSION
	.align		4
        /*0000*/ 	.byte	0x04, 0x37
        /*0002*/ 	.short	(.L_7 - .L_6)
.L_6:
        /*0004*/ 	.word	0x00000082


	//----- nvinfo : EIATTR_KPARAM_INFO
	.align		4
.L_7:
        /*0008*/ 	.byte	0x04, 0x17
        /*000a*/ 	.short	(.L_9 - .L_8)
.L_8:
        /*000c*/ 	.word	0x00000000
        /*0010*/ 	.short	0x0002
        /*0012*/ 	.short	0x000c
        /*0014*/ 	.byte	0x00, 0xf0, 0x11, 0x00


	//----- nvinfo : EIATTR_KPARAM_INFO
	.align		4
.L_9:
        /*0018*/ 	.byte	0x04, 0x17
        /*001a*/ 	.short	(.L_11 - .L_10)
.L_10:
        /*001c*/ 	.word	0x00000000
        /*0020*/ 	.short	0x0001
        /*0022*/ 	.short	0x0008
        /*0024*/ 	.byte	0x00, 0xf0, 0x11, 0x00


	//----- nvinfo : EIATTR_KPARAM_INFO
	.align		4
.L_11:
        /*0028*/ 	.byte	0x04, 0x17
        /*002a*/ 	.short	(.L_13 - .L_12)
.L_12:
        /*002c*/ 	.word	0x00000000
        /*0030*/ 	.short	0x0000
        /*0032*/ 	.short	0x0000
        /*0034*/ 	.byte	0x00, 0xf5, 0x21, 0x00


	//----- nvinfo : EIATTR_SPARSE_MMA_MASK
	.align		4
.L_13:
        /*0038*/ 	.byte	0x03, 0x50
        /*003a*/ 	.short	0x0000


	//----- nvinfo : EIATTR_MAXREG_COUNT
	.align		4
        /*003c*/ 	.byte	0x03, 0x1b
        /*003e*/ 	.short	0x00ff


	//----- nvinfo : EIATTR_NUM_BARRIERS
	.align		4
        /*0040*/ 	.byte	0x02, 0x4c
        /*0042*/ 	.byte	0x01
	.zero		1


	//----- nvinfo : EIATTR_MERCURY_ISA_VERSION
	.align		4
        /*0044*/ 	.byte	0x03, 0x5f
        /*0046*/ 	.short	0x0101


	//----- nvinfo : EIATTR_VRC_CTA_INIT_COUNT
	.align		4
        /*0048*/ 	.byte	0x02, 0x4a
	.zero		1
	.zero		1


	//----- nvinfo : EIATTR_EXIT_INSTR_OFFSETS
	.align		4
        /*004c*/ 	.byte	0x04, 0x1c
        /*004e*/ 	.short	(.L_15 - .L_14)


	//   ....[0]....
.L_14:
        /*0050*/ 	.word	0x00000180


	//----- nvinfo : EIATTR_CBANK_PARAM_SIZE
	.align		4
.L_15:
        /*0054*/ 	.byte	0x03, 0x19
        /*0056*/ 	.short	0x0010


	//----- nvinfo : EIATTR_PARAM_CBANK
	.align		4
        /*0058*/ 	.byte	0x04, 0x0a
        /*005a*/ 	.short	(.L_17 - .L_16)
	.align		4
.L_16:
        /*005c*/ 	.word	index@(.nv.constant0._Z14BlockTransposePiii)
        /*0060*/ 	.short	0x0380
        /*0062*/ 	.short	0x0010


	//----- nvinfo : EIATTR_SW_WAR
	.align		4
.L_17:
        /*0064*/ 	.byte	0x04, 0x36
        /*0066*/ 	.short	(.L_19 - .L_18)
.L_18:
        /*0068*/ 	.word	0x00000008
.L_19:


//--------------------- .nv.callgraph             --------------------------
	.section	.nv.callgraph,"",@"SHT_CUDA_CALLGRAPH"
	.align	4
	.sectionentsize	8
	.align		4
        /*0000*/ 	.word	0x00000000
	.align		4
        /*0004*/ 	.word	0xffffffff
	.align		4
        /*0008*/ 	.word	0x00000000
	.align		4
        /*000c*/ 	.word	0xfffffffe
	.align		4
        /*0010*/ 	.word	0x00000000
	.align		4
        /*0014*/ 	.word	0xfffffffd
	.align		4
        /*0018*/ 	.word	0x00000000
	.align		4
        /*001c*/ 	.word	0xfffffffc


//--------------------- .text._Z14BlockTransposePiii --------------------------
	.section	.text._Z14BlockTransposePiii,"ax",@progbits
	.align	128
        .global         _Z14BlockTransposePiii
        .type           _Z14BlockTransposePiii,@function
        .size           _Z14BlockTransposePiii,(.L_x_1 - _Z14BlockTransposePiii)
        .other          _Z14BlockTransposePiii,@"STO_CUDA_ENTRY STV_DEFAULT"
_Z14BlockTransposePiii:
.text._Z14BlockTransposePiii:
[----:B------:R-:W-:Y:S01]  /*0000*/  LDC R1, c[0x0][0x37c] ;  /* 0x0000df00ff017b82 */ /* 0x000fe20000000800 */
[----:B------:R-:W0:Y:S07]  /*0010*/  S2R R0, SR_CTAID.X ;  /* 0x0000000000007919 */ /* 0x000e2e0000002500 */
[----:B------:R-:W1:Y:S01]  /*0020*/  LDC.64 R2, c[0x0][0x380] ;  /* 0x0000e000ff027b82 */ /* 0x000e620000000a00 */
[----:B------:R-:W2:Y:S01]  /*0030*/  LDCU UR6, c[0x0][0x388] ;  /* 0x00007100ff0677ac */ /* 0x000ea20008000800 */
[----:B------:R-:W0:Y:S01]  /*0040*/  S2R R7, SR_TID.X ;  /* 0x0000000000077919 */ /* 0x000e220000002100 */
[----:B------:R-:W3:Y:S01]  /*0050*/  LDCU.64 UR4, c[0x0][0x358] ;  /* 0x00006b00ff0477ac */ /* 0x000ee20008000a00 */
[----:B------:R-:W4:Y:S01]  /*0060*/  S2R R5, SR_CTAID.Y ;  /* 0x0000000000057919 */ /* 0x000f220000002600 */
[----:B------:R-:W4:Y:S01]  /*0070*/  S2R R9, SR_TID.Y ;  /* 0x0000000000097919 */ /* 0x000f220000002200 */
[----:B0-----:R-:W-:-:S02]  /*0080*/  IMAD R0, R0, 0x14, R7 ;  /* 0x0000001400007824 */ /* 0x001fc400078e0207 */
[----:B----4-:R-:W-:-:S04]  /*0090*/  IMAD R5, R5, 0x14, R9 ;  /* 0x0000001405057824 */ /* 0x010fc800078e0209 */
[----:B--2---:R-:W-:-:S04]  /*00a0*/  IMAD R5, R5, UR6, R0 ;  /* 0x0000000605057c24 */ /* 0x004fc8000f8e0200 */
[----:B-1----:R-:W-:-:S05]  /*00b0*/  IMAD.WIDE R2, R5, 0x4, R2 ;  /* 0x0000000405027825 */ /* 0x002fca00078e0202 */
[----:B---3--:R-:W2:Y:S01]  /*00c0*/  LDG.E R0, desc[UR4][R2.64] ;  /* 0x0000000402007981 */ /* 0x008ea2000c1e1900 */
[----:B------:R-:W-:Y:S01]  /*00d0*/  MOV R4, 0x400 ;  /* 0x0000040000047802 */ /* 0x000fe20000000f00 */
[----:B------:R-:W0:Y:S03]  /*00e0*/  S2R R5, SR_CgaCtaId ;  /* 0x0000000000057919 */ /* 0x000e260000008800 */
[----:B0-----:R-:W-:-:S05]  /*00f0*/  LEA R4, R5, R4, 0x18 ;  /* 0x0000000405047211 */ /* 0x001fca00078ec0ff */
[--C-:B------:R-:W-:Y:S02]  /*0100*/  IMAD R5, R9, 0x50, R4.reuse ;  /* 0x0000005009057824 */ /* 0x100fe400078e0204 */
[----:B------:R-:W-:-:S03]  /*0110*/  IMAD R4, R7, 0x50, R4 ;  /* 0x0000005007047824 */ /* 0x000fc600078e0204 */
[----:B------:R-:W-:Y:S02]  /*0120*/  LEA R5, R7, R5, 0x2 ;  /* 0x0000000507057211 */ /* 0x000fe400078e10ff */
[----:B------:R-:W-:-:S03]  /*0130*/  LEA R4, R9, R4, 0x2 ;  /* 0x0000000409047211 */ /* 0x000fc600078e10ff */
[----:B--2---:R-:W-:Y:S01]  /*0140*/  STS [R5], R0 ;  /* 0x0000000005007388 */ /* 0x004fe20000000800 */
[----:B------:R-:W-:Y:S06]  /*0150*/  BAR.SYNC.DEFER_BLOCKING 0x0 ;  /* 0x0000000000007b1d */ /* 0x000fec0000010000 */
[----:B------:R-:W0:Y:S04]  /*0160*/  LDS R7, [R4] ;  /* 0x0000000004077984 */ /* 0x000e280000000800 */
[----:B0-----:R-:W-:Y:S01]  /*0170*/  STG.E desc[UR4][R2.64], R7 ;  /* 0x0000000702007986 */ /* 0x001fe2000c101904 */
[----:B------:R-:W-:Y:S05]  /*0180*/  EXIT ;  /* 0x000000000000794d */ /* 0x000fea0003800000 */
.L_x_0:
[----:B------:R-:W-:-:S00]  /*0190*/  BRA `(.L_x_0) ;  /* 0xfffffffc00fc7947 */ /* 0x000fc0000383ffff */
[----:B------:R-:W-:-:S00]  /*01a0*/  NOP ;  /* 0x0000000000007918 */ /* 0x000fc00000000000 */
        /* <DEDUP_REMOVED lines=13> */
.L_x_1:


//--------------------- .nv.shared._Z14BlockTransposePiii --------------------------
	.section	.nv.shared._Z14BlockTransposePiii,"aw",@nobits
	.sectionflags	@""
	.align	4
.nv.shared._Z14BlockTransposePiii:
	.zero		2624


//--------------------- .nv.shared.reserved.0     --------------------------
	.section	.nv.shared.reserved.0,"aw",@nobits
	.weak		__nv_reservedSMEM_offset_0_alias
	.size		__nv_reservedSMEM_offset_0_alias, 0, 64
	.other		__nv_reservedSMEM_offset_0_alias,@"STO_CUDA_RESERVED_SHARED STV_DEFAULT"
__nv_reservedSMEM_offset_0_alias:
	.zero		0
	.zero		64


//--------------------- .nv.constant0._Z14BlockTransposePiii --------------------------
	.section	.nv.constant0._Z14BlockTransposePiii,"a",@progbits
	.sectionflags	@""
	.align	4
.nv.constant0._Z14BlockTransposePiii:
	.zero		912


//--------------------- SYMBOLS --------------------------

	.type		.nv.reservedSmem.offset0,@object
	.size		.nv.reservedSmem.offset0,0x4
	.type		.nv.reservedSmem.cap,@object
	.size		.nv.reservedSmem.cap,0x4
